//
// Generated by NVIDIA NVVM Compiler
//
// Compiler Build ID: CL-36424714
// Cuda compilation tools, release 13.0, V13.0.88
// Based on NVVM 20.0.0
//

.version 9.0
.target sm_100
.address_size 64

	// .globl	add1

.visible .entry add1(
	.param .u64 .ptr .align 1 add1_param_0
)
{
	.reg .b32 	%r<7>;
	.reg .b64 	%rd<5>;

	ld.param.u64 	%rd1, [add1_param_0];
	cvta.to.global.u64 	%rd2, %rd1;
	mov.u32 	%r1, %ctaid.x;
	mov.u32 	%r2, %ntid.x;
	mov.u32 	%r3, %tid.x;
	mad.lo.s32 	%r4, %r1, %r2, %r3;
	mul.wide.s32 	%rd3, %r4, 4;
	add.s64 	%rd4, %rd2, %rd3;
	ld.global.u32 	%r5, [%rd4];
	add.s32 	%r6, %r5, 1;
	st.global.u32 	[%rd4], %r6;
	ret;

}
	// .globl	add1_v2
.visible .entry add1_v2(
	.param .u64 .ptr .align 1 add1_v2_param_0
)
{
	.reg .b32 	%r<7>;
	.reg .b64 	%rd<5>;

	ld.param.u64 	%rd1, [add1_v2_param_0];
	cvta.to.global.u64 	%rd2, %rd1;
	mov.u32 	%r1, %ctaid.x;
	mov.u32 	%r2, %ntid.x;
	mov.u32 	%r3, %tid.x;
	mad.lo.s32 	%r4, %r1, %r2, %r3;
	mul.wide.s32 	%rd3, %r4, 4;
	add.s64 	%rd4, %rd2, %rd3;
	ld.global.u32 	%r5, [%rd4];
	add.s32 	%r6, %r5, 2;
	st.global.u32 	[%rd4], %r6;
	ret;

}
	// .globl	add2
.visible .entry add2(
	.param .u64 .ptr .align 1 add2_param_0
)
{
	.reg .b32 	%r<7>;
	.reg .b64 	%rd<5>;

	ld.param.u64 	%rd1, [add2_param_0];
	cvta.to.global.u64 	%rd2, %rd1;
	mov.u32 	%r1, %ctaid.x;
	mov.u32 	%r2, %ntid.x;
	mov.u32 	%r3, %tid.x;
	mad.lo.s32 	%r4, %r1, %r2, %r3;
	mul.wide.s32 	%rd3, %r4, 4;
	add.s64 	%rd4, %rd2, %rd3;
	ld.global.u32 	%r5, [%rd4];
	add.s32 	%r6, %r5, 2;
	st.global.u32 	[%rd4], %r6;
	ret;

}
	// .globl	add2_v2
.visible .entry add2_v2(
	.param .u64 .ptr .align 1 add2_v2_param_0
)
{
	.reg .b32 	%r<7>;
	.reg .b64 	%rd<5>;

	ld.param.u64 	%rd1, [add2_v2_param_0];
	cvta.to.global.u64 	%rd2, %rd1;
	mov.u32 	%r1, %ctaid.x;
	mov.u32 	%r2, %ntid.x;
	mov.u32 	%r3, %tid.x;
	mad.lo.s32 	%r4, %r1, %r2, %r3;
	mul.wide.s32 	%rd3, %r4, 4;
	add.s64 	%rd4, %rd2, %rd3;
	ld.global.u32 	%r5, [%rd4];
	add.s32 	%r6, %r5, 2;
	st.global.u32 	[%rd4], %r6;
	ret;

}


// ===== COMPILED SASS (sm_100) =====

	.target	sm_100

	.elftype	@"ET_EXEC"


//--------------------- .note.nv.tkinfo           --------------------------
	.section	.note.nv.tkinfo,"",@"SHT_NOTE"
	.sectionflags	@"SHF_NOTE_NV_TKINFO"
	.tkinfo
        /*0018*/ 	.word	0x00000002
        /*0030*/ 	.string	""
        /*0030*/ 	.string	"ptxas"
        /*0030*/ 	.string	"Cuda compilation tools, release 13.0, V13.0.88"
        /*0030*/ 	.string	"Build cuda_13.0.r13.0/compiler.36424714_0"
        /*0030*/ 	.string	"-arch sm_100 -m 64 "



//--------------------- .note.nv.cuinfo           --------------------------
	.section	.note.nv.cuinfo,"",@"SHT_NOTE"
	.sectionflags	@"SHF_NOTE_NV_CUINFO"
        /*0018*/ 	.short	0x0002
        /*001a*/ 	.short	0x0064
        /*001c*/ 	.short	0x0082
	.zero		2


//--------------------- .nv.info                  --------------------------
	.section	.nv.info,"",@"SHT_CUDA_INFO"
	.align	4


	//----- nvinfo : EIATTR_REGCOUNT
	.align		4
        /*0000*/ 	.byte	0x04, 0x2f
        /*0002*/ 	.short	(.L_1 - .L_0)
	.align		4
.L_0:
        /*0004*/ 	.word	index@(add1)
        /*0008*/ 	.word	0x00000008


	//----- nvinfo : EIATTR_FRAME_SIZE
	.align		4
.L_1:
        /*000c*/ 	.byte	0x04, 0x11
        /*000e*/ 	.short	(.L_3 - .L_2)
	.align		4
.L_2:
        /*0010*/ 	.word	index@(add1)
        /*0014*/ 	.word	0x00000000


	//----- nvinfo : EIATTR_REGCOUNT
	.align		4
.L_3:
        /*0018*/ 	.byte	0x04, 0x2f
        /*001a*/ 	.short	(.L_5 - .L_4)
	.align		4
.L_4:
        /*001c*/ 	.word	index@(add1_v2)
        /*0020*/ 	.word	0x00000008


	//----- nvinfo : EIATTR_FRAME_SIZE
	.align		4
.L_5:
        /*0024*/ 	.byte	0x04, 0x11
        /*0026*/ 	.short	(.L_7 - .L_6)
	.align		4
.L_6:
        /*0028*/ 	.word	index@(add1_v2)
        /*002c*/ 	.word	0x00000000


	//----- nvinfo : EIATTR_REGCOUNT
	.align		4
.L_7:
        /*0030*/ 	.byte	0x04, 0x2f
        /*0032*/ 	.short	(.L_9 - .L_8)
	.align		4
.L_8:
        /*0034*/ 	.word	index@(add2)
        /*0038*/ 	.word	0x00000008


	//----- nvinfo : EIATTR_FRAME_SIZE
	.align		4
.L_9:
        /*003c*/ 	.byte	0x04, 0x11
        /*003e*/ 	.short	(.L_11 - .L_10)
	.align		4
.L_10:
        /*0040*/ 	.word	index@(add2)
        /*0044*/ 	.word	0x00000000


	//----- nvinfo : EIATTR_REGCOUNT
	.align		4
.L_11:
        /*0048*/ 	.byte	0x04, 0x2f
        /*004a*/ 	.short	(.L_13 - .L_12)
	.align		4
.L_12:
        /*004c*/ 	.word	index@(add2_v2)
        /*0050*/ 	.word	0x00000008


	//----- nvinfo : EIATTR_FRAME_SIZE
	.align		4
.L_13:
        /*0054*/ 	.byte	0x04, 0x11
        /*0056*/ 	.short	(.L_15 - .L_14)
	.align		4
.L_14:
        /*0058*/ 	.word	index@(add2_v2)
        /*005c*/ 	.word	0x00000000


	//----- nvinfo : EIATTR_MIN_STACK_SIZE
	.align		4
.L_15:
        /*0060*/ 	.byte	0x04, 0x12
        /*0062*/ 	.short	(.L_17 - .L_16)
	.align		4
.L_16:
        /*0064*/ 	.word	index@(add2_v2)
        /*0068*/ 	.word	0x00000000


	//----- nvinfo : EIATTR_MIN_STACK_SIZE
	.align		4
.L_17:
        /*006c*/ 	.byte	0x04, 0x12
        /*006e*/ 	.short	(.L_19 - .L_18)
	.align		4
.L_18:
        /*0070*/ 	.word	index@(add2)
        /*0074*/ 	.word	0x00000000


	//----- nvinfo : EIATTR_MIN_STACK_SIZE
	.align		4
.L_19:
        /*0078*/ 	.byte	0x04, 0x12
        /*007a*/ 	.short	(.L_21 - .L_20)
	.align		4
.L_20:
        /*007c*/ 	.word	index@(add1_v2)
        /*0080*/ 	.word	0x00000000


	//----- nvinfo : EIATTR_MIN_STACK_SIZE
	.align		4
.L_21:
        /*0084*/ 	.byte	0x04, 0x12
        /*0086*/ 	.short	(.L_23 - .L_22)
	.align		4
.L_22:
        /*0088*/ 	.word	index@(add1)
        /*008c*/ 	.word	0x00000000
.L_23:


//--------------------- .nv.compat                --------------------------
	.section	.nv.compat,"",@"SHT_CUDA_COMPAT_INFO"
	.align	4
        /*0000*/ 	.byte	0x02, 0x09, 0x00, 0x00, 0x02, 0x02, 0x01, 0x00, 0x02, 0x05, 0x05, 0x00, 0x03, 0x07, 0x01, 0x01
        /*0010*/ 	.byte	0x02, 0x03, 0x00, 0x00, 0x02, 0x06, 0x01, 0x00, 0x04, 0x0b, 0x08, 0x00, 0x09, 0x00, 0x00, 0x00
        /*0020*/ 	.byte	0x00, 0x00, 0x00, 0x00


//--------------------- .nv.info.add2_v2          --------------------------
	.section	.nv.info.add2_v2,"",@"SHT_CUDA_INFO"
	.sectionflags	@""
	.align	4


	//----- nvinfo : EIATTR_CUDA_API_VERSION
	.align		4
        /*0000*/ 	.byte	0x04, 0x37
        /*0002*/ 	.short	(.L_25 - .L_24)
.L_24:
        /*0004*/ 	.word	0x00000082


	//----- nvinfo : EIATTR_KPARAM_INFO
	.align		4
.L_25:
        /*0008*/ 	.byte	0x04, 0x17
        /*000a*/ 	.short	(.L_27 - .L_26)
.L_26:
        /*000c*/ 	.word	0x00000000
        /*0010*/ 	.short	0x0000
        /*0012*/ 	.short	0x0000
        /*0014*/ 	.byte	0x00, 0xf5, 0x21, 0x00


	//----- nvinfo : EIATTR_SPARSE_MMA_MASK
	.align		4
.L_27:
        /*0018*/ 	.byte	0x03, 0x50
        /*001a*/ 	.short	0x0000


	//----- nvinfo : EIATTR_MAXREG_COUNT
	.align		4
        /*001c*/ 	.byte	0x03, 0x1b
        /*001e*/ 	.short	0x00ff


	//----- nvinfo : EIATTR_MERCURY_ISA_VERSION
	.align		4
        /*0020*/ 	.byte	0x03, 0x5f
        /*0022*/ 	.short	0x0101


	//----- nvinfo : EIATTR_VRC_CTA_INIT_COUNT
	.align		4
        /*0024*/ 	.byte	0x02, 0x4a
	.zero		1
	.zero		1


	//----- nvinfo : EIATTR_EXIT_INSTR_OFFSETS
	.align		4
        /*0028*/ 	.byte	0x04, 0x1c
        /*002a*/ 	.short	(.L_29 - .L_28)


	//   ....[0]....
.L_28:
        /*002c*/ 	.word	0x000000b0


	//----- nvinfo : EIATTR_CBANK_PARAM_SIZE
	.align		4
.L_29:
        /*0030*/ 	.byte	0x03, 0x19
        /*0032*/ 	.short	0x0008


	//----- nvinfo : EIATTR_PARAM_CBANK
	.align		4
        /*0034*/ 	.byte	0x04, 0x0a
        /*0036*/ 	.short	(.L_31 - .L_30)
	.align		4
.L_30:
        /*0038*/ 	.word	index@(.nv.constant0.add2_v2)
        /*003c*/ 	.short	0x0380
        /*003e*/ 	.short	0x0008


	//----- nvinfo : EIATTR_SW_WAR
	.align		4
.L_31:
        /*0040*/ 	.byte	0x04, 0x36
        /*0042*/ 	.short	(.L_33 - .L_32)
.L_32:
        /*0044*/ 	.word	0x00000008
.L_33:


//--------------------- .nv.info.add2             --------------------------
	.section	.nv.info.add2,"",@"SHT_CUDA_INFO"
	.sectionflags	@""
	.align	4


	//----- nvinfo : EIATTR_CUDA_API_VERSION
	.align		4
        /*0000*/ 	.byte	0x04, 0x37
        /*0002*/ 	.short	(.L_35 - .L_34)
.L_34:
        /*0004*/ 	.word	0x00000082


	//----- nvinfo : EIATTR_KPARAM_INFO
	.align		4
.L_35:
        /*0008*/ 	.byte	0x04, 0x17
        /*000a*/ 	.short	(.L_37 - .L_36)
.L_36:
        /*000c*/ 	.word	0x00000000
        /*0010*/ 	.short	0x0000
        /*0012*/ 	.short	0x0000
        /*0014*/ 	.byte	0x00, 0xf5, 0x21, 0x00


	//----- nvinfo : EIATTR_SPARSE_MMA_MASK
	.align		4
.L_37:
        /*0018*/ 	.byte	0x03, 0x50
        /*001a*/ 	.short	0x0000


	//----- nvinfo : EIATTR_MAXREG_COUNT
	.align		4
        /*001c*/ 	.byte	0x03, 0x1b
        /*001e*/ 	.short	0x00ff


	//----- nvinfo : EIATTR_MERCURY_ISA_VERSION
	.align		4
        /*0020*/ 	.byte	0x03, 0x5f
        /*0022*/ 	.short	0x0101


	//----- nvinfo : EIATTR_VRC_CTA_INIT_COUNT
	.align		4
        /*0024*/ 	.byte	0x02, 0x4a
	.zero		1
	.zero		1


	//----- nvinfo : EIATTR_EXIT_INSTR_OFFSETS
	.align		4
        /*0028*/ 	.byte	0x04, 0x1c
        /*002a*/ 	.short	(.L_39 - .L_38)


	//   ....[0]....
.L_38:
        /*002c*/ 	.word	0x000000b0


	//----- nvinfo : EIATTR_CBANK_PARAM_SIZE
	.align		4
.L_39:
        /*0030*/ 	.byte	0x03, 0x19
        /*0032*/ 	.short	0x0008


	//----- nvinfo : EIATTR_PARAM_CBANK
	.align		4
        /*0034*/ 	.byte	0x04, 0x0a
        /*0036*/ 	.short	(.L_41 - .L_40)
	.align		4
.L_40:
        /*0038*/ 	.word	index@(.nv.constant0.add2)
        /*003c*/ 	.short	0x0380
        /*003e*/ 	.short	0x0008


	//----- nvinfo : EIATTR_SW_WAR
	.align		4
.L_41:
        /*0040*/ 	.byte	0x04, 0x36
        /*0042*/ 	.short	(.L_43 - .L_42)
.L_42:
        /*0044*/ 	.word	0x00000008
.L_43:


//--------------------- .nv.info.add1_v2          --------------------------
	.section	.nv.info.add1_v2,"",@"SHT_CUDA_INFO"
	.sectionflags	@""
	.align	4


	//----- nvinfo : EIATTR_CUDA_API_VERSION
	.align		4
        /*0000*/ 	.byte	0x04, 0x37
        /*0002*/ 	.short	(.L_45 - .L_44)
.L_44:
        /*0004*/ 	.word	0x00000082


	//----- nvinfo : EIATTR_KPARAM_INFO
	.align		4
.L_45:
        /*0008*/ 	.byte	0x04, 0x17
        /*000a*/ 	.short	(.L_47 - .L_46)
.L_46:
        /*000c*/ 	.word	0x00000000
        /*0010*/ 	.short	0x0000
        /*0012*/ 	.short	0x0000
        /*0014*/ 	.byte	0x00, 0xf5, 0x21, 0x00


	//----- nvinfo : EIATTR_SPARSE_MMA_MASK
	.align		4
.L_47:
        /*0018*/ 	.byte	0x03, 0x50
        /*001a*/ 	.short	0x0000


	//----- nvinfo : EIATTR_MAXREG_COUNT
	.align		4
        /*001c*/ 	.byte	0x03, 0x1b
        /*001e*/ 	.short	0x00ff


	//----- nvinfo : EIATTR_MERCURY_ISA_VERSION
	.align		4
        /*0020*/ 	.byte	0x03, 0x5f
        /*0022*/ 	.short	0x0101


	//----- nvinfo : EIATTR_VRC_CTA_INIT_COUNT
	.align		4
        /*0024*/ 	.byte	0x02, 0x4a
	.zero		1
	.zero		1


	//----- nvinfo : EIATTR_EXIT_INSTR_OFFSETS
	.align		4
        /*0028*/ 	.byte	0x04, 0x1c
        /*002a*/ 	.short	(.L_49 - .L_48)


	//   ....[0]....
.L_48:
        /*002c*/ 	.word	0x000000b0


	//----- nvinfo : EIATTR_CBANK_PARAM_SIZE
	.align		4
.L_49:
        /*0030*/ 	.byte	0x03, 0x19
        /*0032*/ 	.short	0x0008


	//----- nvinfo : EIATTR_PARAM_CBANK
	.align		4
        /*0034*/ 	.byte	0x04, 0x0a
        /*0036*/ 	.short	(.L_51 - .L_50)
	.align		4
.L_50:
        /*0038*/ 	.word	index@(.nv.constant0.add1_v2)
        /*003c*/ 	.short	0x0380
        /*003e*/ 	.short	0x0008


	//----- nvinfo : EIATTR_SW_WAR
	.align		4
.L_51:
        /*0040*/ 	.byte	0x04, 0x36
        /*0042*/ 	.short	(.L_53 - .L_52)
.L_52:
        /*0044*/ 	.word	0x00000008
.L_53:


//--------------------- .nv.info.add1             --------------------------
	.section	.nv.info.add1,"",@"SHT_CUDA_INFO"
	.sectionflags	@""
	.align	4


	//----- nvinfo : EIATTR_CUDA_API_VERSION
	.align		4
        /*0000*/ 	.byte	0x04, 0x37
        /*0002*/ 	.short	(.L_55 - .L_54)
.L_54:
        /*0004*/ 	.word	0x00000082


	//----- nvinfo : EIATTR_KPARAM_INFO
	.align		4
.L_55:
        /*0008*/ 	.byte	0x04, 0x17
        /*000a*/ 	.short	(.L_57 - .L_56)
.L_56:
        /*000c*/ 	.word	0x00000000
        /*0010*/ 	.short	0x0000
        /*0012*/ 	.short	0x0000
        /*0014*/ 	.byte	0x00, 0xf5, 0x21, 0x00


	//----- nvinfo : EIATTR_SPARSE_MMA_MASK
	.align		4
.L_57:
        /*0018*/ 	.byte	0x03, 0x50
        /*001a*/ 	.short	0x0000


	//----- nvinfo : EIATTR_MAXREG_COUNT
	.align		4
        /*001c*/ 	.byte	0x03, 0x1b
        /*001e*/ 	.short	0x00ff


	//----- nvinfo : EIATTR_MERCURY_ISA_VERSION
	.align		4
        /*0020*/ 	.byte	0x03, 0x5f
        /*0022*/ 	.short	0x0101


	//----- nvinfo : EIATTR_VRC_CTA_INIT_COUNT
	.align		4
        /*0024*/ 	.byte	0x02, 0x4a
	.zero		1
	.zero		1


	//----- nvinfo : EIATTR_EXIT_INSTR_OFFSETS
	.align		4
        /*0028*/ 	.byte	0x04, 0x1c
        /*002a*/ 	.short	(.L_59 - .L_58)


	//   ....[0]....
.L_58:
        /*002c*/ 	.word	0x000000b0


	//----- nvinfo : EIATTR_CBANK_PARAM_SIZE
	.align		4
.L_59:
        /*0030*/ 	.byte	0x03, 0x19
        /*0032*/ 	.short	0x0008


	//----- nvinfo : EIATTR_PARAM_CBANK
	.align		4
        /*0034*/ 	.byte	0x04, 0x0a
        /*0036*/ 	.short	(.L_61 - .L_60)
	.align		4
.L_60:
        /*0038*/ 	.word	index@(.nv.constant0.add1)
        /*003c*/ 	.short	0x0380
        /*003e*/ 	.short	0x0008


	//----- nvinfo : EIATTR_SW_WAR
	.align		4
.L_61:
        /*0040*/ 	.byte	0x04, 0x36
        /*0042*/ 	.short	(.L_63 - .L_62)
.L_62:
        /*0044*/ 	.word	0x00000008
.L_63:


//--------------------- .nv.callgraph             --------------------------
	.section	.nv.callgraph,"",@"SHT_CUDA_CALLGRAPH"
	.align	4
	.sectionentsize	8
	.align		4
        /*0000*/ 	.word	0x00000000
	.align		4
        /*0004*/ 	.word	0xffffffff
	.align		4
        /*0008*/ 	.word	0x00000000
	.align		4
        /*000c*/ 	.word	0xfffffffe
	.align		4
        /*0010*/ 	.word	0x00000000
	.align		4
        /*0014*/ 	.word	0xfffffffd
	.align		4
        /*0018*/ 	.word	0x00000000
	.align		4
        /*001c*/ 	.word	0xfffffffc


//--------------------- .text.add2_v2             --------------------------
	.section	.text.add2_v2,"ax",@progbits
	.align	128
        .global         add2_v2
        .type           add2_v2,@function
        .size           add2_v2,(.L_x_4 - add2_v2)
        .other          add2_v2,@"STO_CUDA_ENTRY STV_DEFAULT"
add2_v2:
.text.add2_v2:
[----:B------:R-:W-:Y:S01]  /*0000*/  LDC R1, c[0x0][0x37c] ;  /* 0x0000df00ff017b82 */ /* 0x000fe20000000800 */
[----:B------:R-:W0:Y:S07]  /*0010*/  S2R R0, SR_TID.X ;  /* 0x0000000000007919 */ /* 0x000e2e0000002100 */
[----:B------:R-:W0:Y:S01]  /*0020*/  S2UR UR6, SR_CTAID.X ;  /* 0x00000000000679c3 */ /* 0x000e220000002500 */
[----:B------:R-:W1:Y:S07]  /*0030*/  LDCU.64 UR4, c[0x0][0x358] ;  /* 0x00006b00ff0477ac */ /* 0x000e6e0008000a00 */
[----:B------:R-:W0:Y:S08]  /*0040*/  LDC R5, c[0x0][0x360] ;  /* 0x0000d800ff057b82 */ /* 0x000e300000000800 */
[----:B------:R-:W2:Y:S01]  /*0050*/  LDC.64 R2, c[0x0][0x380] ;  /* 0x0000e000ff027b82 */ /* 0x000ea20000000a00 */
[----:B0-----:R-:W-:-:S04]  /*0060*/  IMAD R5, R5, UR6, R0 ;  /* 0x0000000605057c24 */ /* 0x001fc8000f8e0200 */
[----:B--2---:R-:W-:-:S05]  /*0070*/  IMAD.WIDE R2, R5, 0x4, R2 ;  /* 0x0000000405027825 */ /* 0x004fca00078e0202 */
[----:B-1----:R-:W2:Y:S02]  /*0080*/  LDG.E R0, desc[UR4][R2.64] ;  /* 0x0000000402007981 */ /* 0x002ea4000c1e1900 */
[----:B--2---:R-:W-:-:S05]  /*0090*/  IADD3 R5, PT, PT, R0, 0x2, RZ ;  /* 0x0000000200057810 */ /* 0x004fca0007ffe0ff */
[----:B------:R-:W-:Y:S01]  /*00a0*/  STG.E desc[UR4][R2.64], R5 ;  /* 0x0000000502007986 */ /* 0x000fe2000c101904 */
[----:B------:R-:W-:Y:S05]  /*00b0*/  EXIT ;  /* 0x000000000000794d */ /* 0x000fea0003800000 */
.L_x_0:
[----:B------:R-:W-:-:S00]  /*00c0*/  BRA `(.L_x_0) ;  /* 0xfffffffc00fc7947 */ /* 0x000fc0000383ffff */
[----:B------:R-:W-:-:S00]  /*00d0*/  NOP ;  /* 0x0000000000007918 */ /* 0x000fc00000000000 */
        /* <DEDUP_REMOVED lines=10> */
.L_x_4:


//--------------------- .text.add2                --------------------------
	.section	.text.add2,"ax",@progbits
	.align	128
        .global         add2
        .type           add2,@function
        .size           add2,(.L_x_5 - add2)
        .other          add2,@"STO_CUDA_ENTRY STV_DEFAULT"
add2:
.text.add2:
        /* <DEDUP_REMOVED lines=12> */
.L_x_1:
        /* <DEDUP_REMOVED lines=12> */
.L_x_5:


//--------------------- .text.add1_v2             --------------------------
	.section	.text.add1_v2,"ax",@progbits
	.align	128
        .global         add1_v2
        .type           add1_v2,@function
        .size           add1_v2,(.L_x_6 - add1_v2)
        .other          add1_v2,@"STO_CUDA_ENTRY STV_DEFAULT"
add1_v2:
.text.add1_v2:
        /* <DEDUP_REMOVED lines=12> */
.L_x_2:
        /* <DEDUP_REMOVED lines=12> */
.L_x_6:


//--------------------- .text.add1                --------------------------
	.section	.text.add1,"ax",@progbits
	.align	128
        .global         add1
        .type           add1,@function
        .size           add1,(.L_x_7 - add1)
        .other          add1,@"STO_CUDA_ENTRY STV_DEFAULT"
add1:
.text.add1:
        /* <DEDUP_REMOVED lines=12> */
.L_x_3:
        /* <DEDUP_REMOVED lines=12> */
.L_x_7:


//--------------------- .nv.shared.reserved.0     --------------------------
	.section	.nv.shared.reserved.0,"aw",@nobits
	.weak		__nv_reservedSMEM_offset_0_alias
	.size		__nv_reservedSMEM_offset_0_alias, 0, 64
	.other		__nv_reservedSMEM_offset_0_alias,@"STO_CUDA_RESERVED_SHARED STV_DEFAULT"
__nv_reservedSMEM_offset_0_alias:
	.zero		0
	.zero		64


//--------------------- .nv.constant0.add2_v2     --------------------------
	.section	.nv.constant0.add2_v2,"a",@progbits
	.sectionflags	@""
	.align	4
.nv.constant0.add2_v2:
	.zero		904


//--------------------- .nv.constant0.add2        --------------------------
	.section	.nv.constant0.add2,"a",@progbits
	.sectionflags	@""
	.align	4
.nv.constant0.add2:
	.zero		904


//--------------------- .nv.constant0.add1_v2     --------------------------
	.section	.nv.constant0.add1_v2,"a",@progbits
	.sectionflags	@""
	.align	4
.nv.constant0.add1_v2:
	.zero		904


//--------------------- .nv.constant0.add1        --------------------------
	.section	.nv.constant0.add1,"a",@progbits
	.sectionflags	@""
	.align	4
.nv.constant0.add1:
	.zero		904


//--------------------- SYMBOLS --------------------------

	.type		.nv.reservedSmem.offset0,@object
	.size		.nv.reservedSmem.offset0,0x4
